//
// Generated by NVIDIA NVVM Compiler
//
// Compiler Build ID: CL-36424714
// Cuda compilation tools, release 13.0, V13.0.88
// Based on NVVM 20.0.0
//

.version 9.0
.target sm_100
.address_size 64

	// .globl	_Z9histogramPiS_i
// _ZZ16histogram_sharedPiS_iE4temp has been demoted

.visible .entry _Z9histogramPiS_i(
	.param .u64 .ptr .align 1 _Z9histogramPiS_i_param_0,
	.param .u64 .ptr .align 1 _Z9histogramPiS_i_param_1,
	.param .u32 _Z9histogramPiS_i_param_2
)
{
	.reg .pred 	%p<7>;
	.reg .b32 	%r<41>;
	.reg .b64 	%rd<23>;

	ld.param.u64 	%rd3, [_Z9histogramPiS_i_param_0];
	ld.param.u64 	%rd4, [_Z9histogramPiS_i_param_1];
	ld.param.u32 	%r12, [_Z9histogramPiS_i_param_2];
	cvta.to.global.u64 	%rd1, %rd4;
	cvta.to.global.u64 	%rd2, %rd3;
	mov.u32 	%r13, %tid.x;
	mov.u32 	%r14, %ctaid.x;
	mov.u32 	%r15, %ntid.x;
	mad.lo.s32 	%r39, %r14, %r15, %r13;
	mov.u32 	%r16, %nctaid.x;
	mul.lo.s32 	%r2, %r15, %r16;
	setp.ge.s32 	%p1, %r39, %r12;
	@%p1 bra 	$L__BB0_7;
	add.s32 	%r17, %r39, %r2;
	max.s32 	%r18, %r12, %r17;
	setp.lt.s32 	%p2, %r17, %r12;
	selp.u32 	%r19, 1, 0, %p2;
	add.s32 	%r20, %r17, %r19;
	sub.s32 	%r21, %r18, %r20;
	div.u32 	%r22, %r21, %r2;
	add.s32 	%r3, %r22, %r19;
	and.b32  	%r23, %r3, 3;
	setp.eq.s32 	%p3, %r23, 3;
	@%p3 bra 	$L__BB0_4;
	add.s32 	%r24, %r3, 1;
	and.b32  	%r25, %r24, 3;
	neg.s32 	%r37, %r25;
$L__BB0_3:
	.pragma "nounroll";
	mul.wide.s32 	%rd5, %r39, 4;
	add.s64 	%rd6, %rd2, %rd5;
	ld.global.u32 	%r26, [%rd6];
	mul.wide.s32 	%rd7, %r26, 4;
	add.s64 	%rd8, %rd1, %rd7;
	atom.global.add.u32 	%r27, [%rd8], 1;
	add.s32 	%r39, %r39, %r2;
	add.s32 	%r37, %r37, 1;
	setp.ne.s32 	%p4, %r37, 0;
	@%p4 bra 	$L__BB0_3;
$L__BB0_4:
	setp.lt.u32 	%p5, %r3, 3;
	@%p5 bra 	$L__BB0_7;
	mul.wide.s32 	%rd13, %r2, 4;
	shl.b32 	%r36, %r2, 2;
$L__BB0_6:
	mul.wide.s32 	%rd9, %r39, 4;
	add.s64 	%rd10, %rd2, %rd9;
	ld.global.u32 	%r28, [%rd10];
	mul.wide.s32 	%rd11, %r28, 4;
	add.s64 	%rd12, %rd1, %rd11;
	atom.global.add.u32 	%r29, [%rd12], 1;
	add.s64 	%rd14, %rd10, %rd13;
	ld.global.u32 	%r30, [%rd14];
	mul.wide.s32 	%rd15, %r30, 4;
	add.s64 	%rd16, %rd1, %rd15;
	atom.global.add.u32 	%r31, [%rd16], 1;
	add.s64 	%rd17, %rd14, %rd13;
	ld.global.u32 	%r32, [%rd17];
	mul.wide.s32 	%rd18, %r32, 4;
	add.s64 	%rd19, %rd1, %rd18;
	atom.global.add.u32 	%r33, [%rd19], 1;
	add.s64 	%rd20, %rd17, %rd13;
	ld.global.u32 	%r34, [%rd20];
	mul.wide.s32 	%rd21, %r34, 4;
	add.s64 	%rd22, %rd1, %rd21;
	atom.global.add.u32 	%r35, [%rd22], 1;
	add.s32 	%r39, %r36, %r39;
	setp.lt.s32 	%p6, %r39, %r12;
	@%p6 bra 	$L__BB0_6;
$L__BB0_7:
	ret;

}
	// .globl	_Z16histogram_sharedPiS_i
.visible .entry _Z16histogram_sharedPiS_i(
	.param .u64 .ptr .align 1 _Z16histogram_sharedPiS_i_param_0,
	.param .u64 .ptr .align 1 _Z16histogram_sharedPiS_i_param_1,
	.param .u32 _Z16histogram_sharedPiS_i_param_2
)
{
	.reg .pred 	%p<7>;
	.reg .b32 	%r<59>;
	.reg .b64 	%rd<15>;
	// demoted variable
	.shared .align 4 .b8 _ZZ16histogram_sharedPiS_iE4temp[1024];
	ld.param.u64 	%rd3, [_Z16histogram_sharedPiS_i_param_0];
	ld.param.u64 	%rd2, [_Z16histogram_sharedPiS_i_param_1];
	ld.param.u32 	%r14, [_Z16histogram_sharedPiS_i_param_2];
	cvta.to.global.u64 	%rd1, %rd3;
	mov.u32 	%r1, %tid.x;
	shl.b32 	%r15, %r1, 2;
	mov.u32 	%r16, _ZZ16histogram_sharedPiS_iE4temp;
	add.s32 	%r2, %r16, %r15;
	mov.b32 	%r17, 0;
	st.shared.u32 	[%r2], %r17;
	bar.sync 	0;
	mov.u32 	%r18, %ctaid.x;
	mov.u32 	%r19, %ntid.x;
	mad.lo.s32 	%r57, %r18, %r19, %r1;
	mov.u32 	%r20, %nctaid.x;
	mul.lo.s32 	%r4, %r19, %r20;
	setp.ge.s32 	%p1, %r57, %r14;
	@%p1 bra 	$L__BB1_7;
	add.s32 	%r21, %r57, %r4;
	max.s32 	%r22, %r14, %r21;
	setp.lt.s32 	%p2, %r21, %r14;
	selp.u32 	%r23, 1, 0, %p2;
	add.s32 	%r24, %r21, %r23;
	sub.s32 	%r25, %r22, %r24;
	div.u32 	%r26, %r25, %r4;
	add.s32 	%r5, %r26, %r23;
	and.b32  	%r27, %r5, 3;
	setp.eq.s32 	%p3, %r27, 3;
	@%p3 bra 	$L__BB1_4;
	add.s32 	%r28, %r5, 1;
	and.b32  	%r29, %r28, 3;
	neg.s32 	%r55, %r29;
$L__BB1_3:
	.pragma "nounroll";
	mul.wide.s32 	%rd4, %r57, 4;
	add.s64 	%rd5, %rd1, %rd4;
	ld.global.u32 	%r30, [%rd5];
	shl.b32 	%r31, %r30, 2;
	add.s32 	%r33, %r16, %r31;
	atom.shared.add.u32 	%r34, [%r33], 1;
	add.s32 	%r57, %r57, %r4;
	add.s32 	%r55, %r55, 1;
	setp.ne.s32 	%p4, %r55, 0;
	@%p4 bra 	$L__BB1_3;
$L__BB1_4:
	setp.lt.u32 	%p5, %r5, 3;
	@%p5 bra 	$L__BB1_7;
	mul.wide.s32 	%rd8, %r4, 4;
	shl.b32 	%r52, %r4, 2;
$L__BB1_6:
	mul.wide.s32 	%rd6, %r57, 4;
	add.s64 	%rd7, %rd1, %rd6;
	ld.global.u32 	%r35, [%rd7];
	shl.b32 	%r36, %r35, 2;
	add.s32 	%r38, %r16, %r36;
	atom.shared.add.u32 	%r39, [%r38], 1;
	add.s64 	%rd9, %rd7, %rd8;
	ld.global.u32 	%r40, [%rd9];
	shl.b32 	%r41, %r40, 2;
	add.s32 	%r42, %r16, %r41;
	atom.shared.add.u32 	%r43, [%r42], 1;
	add.s64 	%rd10, %rd9, %rd8;
	ld.global.u32 	%r44, [%rd10];
	shl.b32 	%r45, %r44, 2;
	add.s32 	%r46, %r16, %r45;
	atom.shared.add.u32 	%r47, [%r46], 1;
	add.s64 	%rd11, %rd10, %rd8;
	ld.global.u32 	%r48, [%rd11];
	shl.b32 	%r49, %r48, 2;
	add.s32 	%r50, %r16, %r49;
	atom.shared.add.u32 	%r51, [%r50], 1;
	add.s32 	%r57, %r52, %r57;
	setp.lt.s32 	%p6, %r57, %r14;
	@%p6 bra 	$L__BB1_6;
$L__BB1_7:
	cvta.to.global.u64 	%rd12, %rd2;
	bar.sync 	0;
	mul.wide.u32 	%rd13, %r1, 4;
	add.s64 	%rd14, %rd12, %rd13;
	ld.shared.u32 	%r53, [%r2];
	atom.global.add.u32 	%r54, [%rd14], %r53;
	ret;

}


// ===== COMPILED SASS (sm_100) =====

	.target	sm_100

	.elftype	@"ET_EXEC"


//--------------------- .note.nv.tkinfo           --------------------------
	.section	.note.nv.tkinfo,"",@"SHT_NOTE"
	.sectionflags	@"SHF_NOTE_NV_TKINFO"
	.tkinfo
        /*0018*/ 	.word	0x00000002
        /*0030*/ 	.string	""
        /*0030*/ 	.string	"ptxas"
        /*0030*/ 	.string	"Cuda compilation tools, release 13.0, V13.0.88"
        /*0030*/ 	.string	"Build cuda_13.0.r13.0/compiler.36424714_0"
        /*0030*/ 	.string	"-arch sm_100 -m 64 "



//--------------------- .note.nv.cuinfo           --------------------------
	.section	.note.nv.cuinfo,"",@"SHT_NOTE"
	.sectionflags	@"SHF_NOTE_NV_CUINFO"
        /*0018*/ 	.short	0x0002
        /*001a*/ 	.short	0x0064
        /*001c*/ 	.short	0x0082
	.zero		2


//--------------------- .nv.info                  --------------------------
	.section	.nv.info,"",@"SHT_CUDA_INFO"
	.align	4


	//----- nvinfo : EIATTR_REGCOUNT
	.align		4
        /*0000*/ 	.byte	0x04, 0x2f
        /*0002*/ 	.short	(.L_1 - .L_0)
	.align		4
.L_0:
        /*0004*/ 	.word	index@(_Z9histogramPiS_i)
        /*0008*/ 	.word	0x0000001a


	//----- nvinfo : EIATTR_FRAME_SIZE
	.align		4
.L_1:
        /*000c*/ 	.byte	0x04, 0x11
        /*000e*/ 	.short	(.L_3 - .L_2)
	.align		4
.L_2:
        /*0010*/ 	.word	index@(_Z9histogramPiS_i)
        /*0014*/ 	.word	0x00000000


	//----- nvinfo : EIATTR_REGCOUNT
	.align		4
.L_3:
        /*0018*/ 	.byte	0x04, 0x2f
        /*001a*/ 	.short	(.L_5 - .L_4)
	.align		4
.L_4:
        /*001c*/ 	.word	index@(_Z16histogram_sharedPiS_i)
        /*0020*/ 	.word	0x00000015


	//----- nvinfo : EIATTR_FRAME_SIZE
	.align		4
.L_5:
        /*0024*/ 	.byte	0x04, 0x11
        /*0026*/ 	.short	(.L_7 - .L_6)
	.align		4
.L_6:
        /*0028*/ 	.word	index@(_Z16histogram_sharedPiS_i)
        /*002c*/ 	.word	0x00000000


	//----- nvinfo : EIATTR_MIN_STACK_SIZE
	.align		4
.L_7:
        /*0030*/ 	.byte	0x04, 0x12
        /*0032*/ 	.short	(.L_9 - .L_8)
	.align		4
.L_8:
        /*0034*/ 	.word	index@(_Z16histogram_sharedPiS_i)
        /*0038*/ 	.word	0x00000000


	//----- nvinfo : EIATTR_MIN_STACK_SIZE
	.align		4
.L_9:
        /*003c*/ 	.byte	0x04, 0x12
        /*003e*/ 	.short	(.L_11 - .L_10)
	.align		4
.L_10:
        /*0040*/ 	.word	index@(_Z9histogramPiS_i)
        /*0044*/ 	.word	0x00000000
.L_11:


//--------------------- .nv.compat                --------------------------
	.section	.nv.compat,"",@"SHT_CUDA_COMPAT_INFO"
	.align	4
        /*0000*/ 	.byte	0x02, 0x09, 0x00, 0x00, 0x02, 0x02, 0x01, 0x00, 0x02, 0x05, 0x05, 0x00, 0x03, 0x07, 0x01, 0x01
        /*0010*/ 	.byte	0x02, 0x03, 0x00, 0x00, 0x02, 0x06, 0x01, 0x00, 0x04, 0x0b, 0x08, 0x00, 0x09, 0x00, 0x00, 0x00
        /*0020*/ 	.byte	0x00, 0x00, 0x00, 0x00


//--------------------- .nv.info._Z16histogram_sharedPiS_i --------------------------
	.section	.nv.info._Z16histogram_sharedPiS_i,"",@"SHT_CUDA_INFO"
	.sectionflags	@""
	.align	4


	//----- nvinfo : EIATTR_CUDA_API_VERSION
	.align		4
        /*0000*/ 	.byte	0x04, 0x37
        /*0002*/ 	.short	(.L_13 - .L_12)
.L_12:
        /*0004*/ 	.word	0x00000082


	//----- nvinfo : EIATTR_KPARAM_INFO
	.align		4
.L_13:
        /*0008*/ 	.byte	0x04, 0x17
        /*000a*/ 	.short	(.L_15 - .L_14)
.L_14:
        /*000c*/ 	.word	0x00000000
        /*0010*/ 	.short	0x0002
        /*0012*/ 	.short	0x0010
        /*0014*/ 	.byte	0x00, 0xf0, 0x11, 0x00


	//----- nvinfo : EIATTR_KPARAM_INFO
	.align		4
.L_15:
        /*0018*/ 	.byte	0x04, 0x17
        /*001a*/ 	.short	(.L_17 - .L_16)
.L_16:
        /*001c*/ 	.word	0x00000000
        /*0020*/ 	.short	0x0001
        /*0022*/ 	.short	0x0008
        /*0024*/ 	.byte	0x00, 0xf5, 0x21, 0x00


	//----- nvinfo : EIATTR_KPARAM_INFO
	.align		4
.L_17:
        /*0028*/ 	.byte	0x04, 0x17
        /*002a*/ 	.short	(.L_19 - .L_18)
.L_18:
        /*002c*/ 	.word	0x00000000
        /*0030*/ 	.short	0x0000
        /*0032*/ 	.short	0x0000
        /*0034*/ 	.byte	0x00, 0xf5, 0x21, 0x00


	//----- nvinfo : EIATTR_SPARSE_MMA_MASK
	.align		4
.L_19:
        /*0038*/ 	.byte	0x03, 0x50
        /*003a*/ 	.short	0x0000


	//----- nvinfo : EIATTR_MAXREG_COUNT
	.align		4
        /*003c*/ 	.byte	0x03, 0x1b
        /*003e*/ 	.short	0x00ff


	//----- nvinfo : EIATTR_NUM_BARRIERS
	.align		4
        /*0040*/ 	.byte	0x02, 0x4c
        /*0042*/ 	.byte	0x01
	.zero		1


	//----- nvinfo : EIATTR_MERCURY_ISA_VERSION
	.align		4
        /*0044*/ 	.byte	0x03, 0x5f
        /*0046*/ 	.short	0x0101


	//----- nvinfo : EIATTR_VRC_CTA_INIT_COUNT
	.align		4
        /*0048*/ 	.byte	0x02, 0x4a
	.zero		1
	.zero		1


	//----- nvinfo : EIATTR_EXIT_INSTR_OFFSETS
	.align		4
        /*004c*/ 	.byte	0x04, 0x1c
        /*004e*/ 	.short	(.L_21 - .L_20)


	//   ....[0]....
.L_20:
        /*0050*/ 	.word	0x00000570


	//----- nvinfo : EIATTR_CRS_STACK_SIZE
	.align		4
.L_21:
        /*0054*/ 	.byte	0x04, 0x1e
        /*0056*/ 	.short	(.L_23 - .L_22)
.L_22:
        /*0058*/ 	.word	0x00000000


	//----- nvinfo : EIATTR_CBANK_PARAM_SIZE
	.align		4
.L_23:
        /*005c*/ 	.byte	0x03, 0x19
        /*005e*/ 	.short	0x0014


	//----- nvinfo : EIATTR_PARAM_CBANK
	.align		4
        /*0060*/ 	.byte	0x04, 0x0a
        /*0062*/ 	.short	(.L_25 - .L_24)
	.align		4
.L_24:
        /*0064*/ 	.word	index@(.nv.constant0._Z16histogram_sharedPiS_i)
        /*0068*/ 	.short	0x0380
        /*006a*/ 	.short	0x0014


	//----- nvinfo : EIATTR_SW_WAR
	.align		4
.L_25:
        /*006c*/ 	.byte	0x04, 0x36
        /*006e*/ 	.short	(.L_27 - .L_26)
.L_26:
        /*0070*/ 	.word	0x00000008
.L_27:


//--------------------- .nv.info._Z9histogramPiS_i --------------------------
	.section	.nv.info._Z9histogramPiS_i,"",@"SHT_CUDA_INFO"
	.sectionflags	@""
	.align	4


	//----- nvinfo : EIATTR_CUDA_API_VERSION
	.align		4
        /*0000*/ 	.byte	0x04, 0x37
        /*0002*/ 	.short	(.L_29 - .L_28)
.L_28:
        /*0004*/ 	.word	0x00000082


	//----- nvinfo : EIATTR_KPARAM_INFO
	.align		4
.L_29:
        /*0008*/ 	.byte	0x04, 0x17
        /*000a*/ 	.short	(.L_31 - .L_30)
.L_30:
        /*000c*/ 	.word	0x00000000
        /*0010*/ 	.short	0x0002
        /*0012*/ 	.short	0x0010
        /*0014*/ 	.byte	0x00, 0xf0, 0x11, 0x00


	//----- nvinfo : EIATTR_KPARAM_INFO
	.align		4
.L_31:
        /*0018*/ 	.byte	0x04, 0x17
        /*001a*/ 	.short	(.L_33 - .L_32)
.L_32:
        /*001c*/ 	.word	0x00000000
        /*0020*/ 	.short	0x0001
        /*0022*/ 	.short	0x0008
        /*0024*/ 	.byte	0x00, 0xf5, 0x21, 0x00


	//----- nvinfo : EIATTR_KPARAM_INFO
	.align		4
.L_33:
        /*0028*/ 	.byte	0x04, 0x17
        /*002a*/ 	.short	(.L_35 - .L_34)
.L_34:
        /*002c*/ 	.word	0x00000000
        /*0030*/ 	.short	0x0000
        /*0032*/ 	.short	0x0000
        /*0034*/ 	.byte	0x00, 0xf5, 0x21, 0x00


	//----- nvinfo : EIATTR_SPARSE_MMA_MASK
	.align		4
.L_35:
        /*0038*/ 	.byte	0x03, 0x50
        /*003a*/ 	.short	0x0000


	//----- nvinfo : EIATTR_MAXREG_COUNT
	.align		4
        /*003c*/ 	.byte	0x03, 0x1b
        /*003e*/ 	.short	0x00ff


	//----- nvinfo : EIATTR_MERCURY_ISA_VERSION
	.align		4
        /*0040*/ 	.byte	0x03, 0x5f
        /*0042*/ 	.short	0x0101


	//----- nvinfo : EIATTR_VRC_CTA_INIT_COUNT
	.align		4
        /*0044*/ 	.byte	0x02, 0x4a
	.zero		1
	.zero		1


	//----- nvinfo : EIATTR_EXIT_INSTR_OFFSETS
	.align		4
        /*0048*/ 	.byte	0x04, 0x1c
        /*004a*/ 	.short	(.L_37 - .L_36)


	//   ....[0]....
.L_36:
        /*004c*/ 	.word	0x00000090


	//   ....[1]....
        /*0050*/ 	.word	0x00000390


	//   ....[2]....
        /*0054*/ 	.word	0x000004e0


	//----- nvinfo : EIATTR_CRS_STACK_SIZE
	.align		4
.L_37:
        /*0058*/ 	.byte	0x04, 0x1e
        /*005a*/ 	.short	(.L_39 - .L_38)
.L_38:
        /*005c*/ 	.word	0x00000000


	//----- nvinfo : EIATTR_CBANK_PARAM_SIZE
	.align		4
.L_39:
        /*0060*/ 	.byte	0x03, 0x19
        /*0062*/ 	.short	0x0014


	//----- nvinfo : EIATTR_PARAM_CBANK
	.align		4
        /*0064*/ 	.byte	0x04, 0x0a
        /*0066*/ 	.short	(.L_41 - .L_40)
	.align		4
.L_40:
        /*0068*/ 	.word	index@(.nv.constant0._Z9histogramPiS_i)
        /*006c*/ 	.short	0x0380
        /*006e*/ 	.short	0x0014


	//----- nvinfo : EIATTR_SW_WAR
	.align		4
.L_41:
        /*0070*/ 	.byte	0x04, 0x36
        /*0072*/ 	.short	(.L_43 - .L_42)
.L_42:
        /*0074*/ 	.word	0x00000008
.L_43:


//--------------------- .nv.callgraph             --------------------------
	.section	.nv.callgraph,"",@"SHT_CUDA_CALLGRAPH"
	.align	4
	.sectionentsize	8
	.align		4
        /*0000*/ 	.word	0x00000000
	.align		4
        /*0004*/ 	.word	0xffffffff
	.align		4
        /*0008*/ 	.word	0x00000000
	.align		4
        /*000c*/ 	.word	0xfffffffe
	.align		4
        /*0010*/ 	.word	0x00000000
	.align		4
        /*0014*/ 	.word	0xfffffffd
	.align		4
        /*0018*/ 	.word	0x00000000
	.align		4
        /*001c*/ 	.word	0xfffffffc


//--------------------- .text._Z16histogram_sharedPiS_i --------------------------
	.section	.text._Z16histogram_sharedPiS_i,"ax",@progbits
	.align	128
        .global         _Z16histogram_sharedPiS_i
        .type           _Z16histogram_sharedPiS_i,@function
        .size           _Z16histogram_sharedPiS_i,(.L_x_12 - _Z16histogram_sharedPiS_i)
        .other          _Z16histogram_sharedPiS_i,@"STO_CUDA_ENTRY STV_DEFAULT"
_Z16histogram_sharedPiS_i:
.text._Z16histogram_sharedPiS_i:
[----:B------:R-:W-:Y:S01]  /*0000*/  LDC R1, c[0x0][0x37c] ;  /* 0x0000df00ff017b82 */ /* 0x000fe20000000800 */
[----:B------:R-:W0:Y:S07]  /*0010*/  S2R R0, SR_TID.X ;  /* 0x0000000000007919 */ /* 0x000e2e0000002100 */
[----:B------:R-:W1:Y:S01]  /*0020*/  S2UR UR5, SR_CgaCtaId ;  /* 0x00000000000579c3 */ /* 0x000e620000008800 */
[----:B------:R-:W2:Y:S01]  /*0030*/  LDCU UR9, c[0x0][0x390] ;  /* 0x00007200ff0977ac */ /* 0x000ea20008000800 */
[----:B------:R-:W-:Y:S01]  /*0040*/  BSSY.RECONVERGENT B0, `(.L_x_0) ;  /* 0x000004d000007945 */ /* 0x000fe20003800200 */
[----:B------:R-:W-:Y:S01]  /*0050*/  UMOV UR4, 0x400 ;  /* 0x0000040000047882 */ /* 0x000fe20000000000 */
[----:B------:R-:W3:Y:S04]  /*0060*/  LDCU.64 UR6, c[0x0][0x358] ;  /* 0x00006b00ff0677ac */ /* 0x000ee80008000a00 */
[----:B------:R-:W4:Y:S08]  /*0070*/  S2UR UR8, SR_CTAID.X ;  /* 0x00000000000879c3 */ /* 0x000f300000002500 */
[----:B------:R-:W4:Y:S01]  /*0080*/  LDC R5, c[0x0][0x360] ;  /* 0x0000d800ff057b82 */ /* 0x000f220000000800 */
[----:B-1----:R-:W-:Y:S01]  /*0090*/  ULEA UR4, UR5, UR4, 0x18 ;  /* 0x0000000405047291 */ /* 0x002fe2000f8ec0ff */
[----:B------:R-:W1:Y:S05]  /*00a0*/  LDCU UR5, c[0x0][0x370] ;  /* 0x00006e00ff0577ac */ /* 0x000e6a0008000800 */
[----:B0-----:R-:W-:-:S05]  /*00b0*/  LEA R3, R0, UR4, 0x2 ;  /* 0x0000000400037c11 */ /* 0x001fca000f8e10ff */
[----:B------:R0:W-:Y:S01]  /*00c0*/  STS [R3], RZ ;  /* 0x000000ff03007388 */ /* 0x0001e20000000800 */
[C---:B----4-:R-:W-:Y:S02]  /*00d0*/  IMAD R7, R5.reuse, UR8, R0 ;  /* 0x0000000805077c24 */ /* 0x050fe4000f8e0200 */
[----:B-1----:R-:W-:Y:S01]  /*00e0*/  IMAD R2, R5, UR5, RZ ;  /* 0x0000000505027c24 */ /* 0x002fe2000f8e02ff */
[----:B------:R-:W-:Y:S02]  /*00f0*/  BAR.SYNC.DEFER_BLOCKING 0x0 ;  /* 0x0000000000007b1d */ /* 0x000fe40000010000 */
[----:B--2---:R-:W-:-:S13]  /*0100*/  ISETP.GE.AND P0, PT, R7, UR9, PT ;  /* 0x0000000907007c0c */ /* 0x004fda000bf06270 */
[----:B0--3--:R-:W-:Y:S05]  /*0110*/  @P0 BRA `(.L_x_1) ;  /* 0x0000000000fc0947 */ /* 0x009fea0003800000 */
[----:B------:R-:W0:Y:S01]  /*0120*/  I2F.U32.RP R10, R2 ;  /* 0x00000002000a7306 */ /* 0x000e220000209000 */
[C---:B------:R-:W-:Y:S01]  /*0130*/  IMAD.IADD R6, R2.reuse, 0x1, R7 ;  /* 0x0000000102067824 */ /* 0x040fe200078e0207 */
[----:B------:R-:W-:Y:S01]  /*0140*/  ISETP.NE.U32.AND P2, PT, R2, RZ, PT ;  /* 0x000000ff0200720c */ /* 0x000fe20003f45070 */
[----:B------:R-:W-:Y:S01]  /*0150*/  IMAD.MOV R11, RZ, RZ, -R2 ;  /* 0x000000ffff0b7224 */ /* 0x000fe200078e0a02 */
[----:B------:R-:W-:Y:S02]  /*0160*/  BSSY.RECONVERGENT B1, `(.L_x_2) ;  /* 0x0000026000017945 */ /* 0x000fe40003800200 */
[C---:B------:R-:W-:Y:S02]  /*0170*/  ISETP.GE.AND P0, PT, R6.reuse, UR9, PT ;  /* 0x0000000906007c0c */ /* 0x040fe4000bf06270 */
[----:B------:R-:W-:Y:S02]  /*0180*/  VIMNMX R9, PT, PT, R6, UR9, !PT ;  /* 0x0000000906097c48 */ /* 0x000fe4000ffe0100 */
[----:B------:R-:W-:-:S04]  /*0190*/  SEL R8, RZ, 0x1, P0 ;  /* 0x00000001ff087807 */ /* 0x000fc80000000000 */
[----:B------:R-:W-:Y:S01]  /*01a0*/  IADD3 R9, PT, PT, R9, -R6, -R8 ;  /* 0x8000000609097210 */ /* 0x000fe20007ffe808 */
[----:B0-----:R-:W0:Y:S02]  /*01b0*/  MUFU.RCP R10, R10 ;  /* 0x0000000a000a7308 */ /* 0x001e240000001000 */
[----:B0-----:R-:W-:-:S06]  /*01c0*/  VIADD R4, R10, 0xffffffe ;  /* 0x0ffffffe0a047836 */ /* 0x001fcc0000000000 */
[----:B------:R0:W1:Y:S02]  /*01d0*/  F2I.FTZ.U32.TRUNC.NTZ R5, R4 ;  /* 0x0000000400057305 */ /* 0x000064000021f000 */
[----:B0-----:R-:W-:Y:S02]  /*01e0*/  HFMA2 R4, -RZ, RZ, 0, 0 ;  /* 0x00000000ff047431 */ /* 0x001fe400000001ff */
[----:B-1----:R-:W-:-:S04]  /*01f0*/  IMAD R11, R11, R5, RZ ;  /* 0x000000050b0b7224 */ /* 0x002fc800078e02ff */
[----:B------:R-:W-:-:S06]  /*0200*/  IMAD.HI.U32 R10, R5, R11, R4 ;  /* 0x0000000b050a7227 */ /* 0x000fcc00078e0004 */
[----:B------:R-:W-:-:S04]  /*0210*/  IMAD.HI.U32 R11, R10, R9, RZ ;  /* 0x000000090a0b7227 */ /* 0x000fc800078e00ff */
[----:B------:R-:W-:-:S04]  /*0220*/  IMAD.MOV R4, RZ, RZ, -R11 ;  /* 0x000000ffff047224 */ /* 0x000fc800078e0a0b */
[----:B------:R-:W-:Y:S02]  /*0230*/  IMAD R9, R2, R4, R9 ;  /* 0x0000000402097224 */ /* 0x000fe400078e0209 */
[----:B------:R-:W0:Y:S03]  /*0240*/  LDC.64 R4, c[0x0][0x380] ;  /* 0x0000e000ff047b82 */ /* 0x000e260000000a00 */
[----:B------:R-:W-:-:S13]  /*0250*/  ISETP.GE.U32.AND P0, PT, R9, R2, PT ;  /* 0x000000020900720c */ /* 0x000fda0003f06070 */
[----:B------:R-:W-:Y:S01]  /*0260*/  @P0 IMAD.IADD R9, R9, 0x1, -R2 ;  /* 0x0000000109090824 */ /* 0x000fe200078e0a02 */
[----:B------:R-:W-:-:S04]  /*0270*/  @P0 IADD3 R11, PT, PT, R11, 0x1, RZ ;  /* 0x000000010b0b0810 */ /* 0x000fc80007ffe0ff */
[----:B------:R-:W-:-:S13]  /*0280*/  ISETP.GE.U32.AND P1, PT, R9, R2, PT ;  /* 0x000000020900720c */ /* 0x000fda0003f26070 */
[----:B------:R-:W-:Y:S01]  /*0290*/  @P1 VIADD R11, R11, 0x1 ;  /* 0x000000010b0b1836 */ /* 0x000fe20000000000 */
[----:B------:R-:W-:-:S05]  /*02a0*/  @!P2 LOP3.LUT R11, RZ, R2, RZ, 0x33, !PT ;  /* 0x00000002ff0ba212 */ /* 0x000fca00078e33ff */
[----:B------:R-:W-:-:S05]  /*02b0*/  IMAD.IADD R6, R8, 0x1, R11 ;  /* 0x0000000108067824 */ /* 0x000fca00078e020b */
[C---:B------:R-:W-:Y:S02]  /*02c0*/  LOP3.LUT R8, R6.reuse, 0x3, RZ, 0xc0, !PT ;  /* 0x0000000306087812 */ /* 0x040fe400078ec0ff */
[----:B------:R-:W-:Y:S02]  /*02d0*/  ISETP.GE.U32.AND P1, PT, R6, 0x3, PT ;  /* 0x000000030600780c */ /* 0x000fe40003f26070 */
[----:B------:R-:W-:-:S13]  /*02e0*/  ISETP.NE.AND P0, PT, R8, 0x3, PT ;  /* 0x000000030800780c */ /* 0x000fda0003f05270 */
[----:B0-----:R-:W-:Y:S05]  /*02f0*/  @!P0 BRA `(.L_x_3) ;  /* 0x0000000000308947 */ /* 0x001fea0003800000 */
[----:B------:R-:W0:Y:S01]  /*0300*/  LDC.64 R10, c[0x0][0x380] ;  /* 0x0000e000ff0a7b82 */ /* 0x000e220000000a00 */
[----:B------:R-:W-:-:S04]  /*0310*/  IADD3 R6, PT, PT, R6, 0x1, RZ ;  /* 0x0000000106067810 */ /* 0x000fc80007ffe0ff */
[----:B------:R-:W-:-:S05]  /*0320*/  LOP3.LUT R6, R6, 0x3, RZ, 0xc0, !PT ;  /* 0x0000000306067812 */ /* 0x000fca00078ec0ff */
[----:B------:R-:W-:-:S07]  /*0330*/  IMAD.MOV R6, RZ, RZ, -R6 ;  /* 0x000000ffff067224 */ /* 0x000fce00078e0a06 */
.L_x_4:
[----:B0-----:R-:W-:-:S06]  /*0340*/  IMAD.WIDE R8, R7, 0x4, R10 ;  /* 0x0000000407087825 */ /* 0x001fcc00078e020a */
[----:B------:R-:W2:Y:S01]  /*0350*/  LDG.E R8, desc[UR6][R8.64] ;  /* 0x0000000608087981 */ /* 0x000ea2000c1e1900 */
[----:B------:R-:W-:Y:S01]  /*0360*/  VIADD R6, R6, 0x1 ;  /* 0x0000000106067836 */ /* 0x000fe20000000000 */
[----:B------:R-:W-:-:S04]  /*0370*/  IADD3 R7, PT, PT, R2, R7, RZ ;  /* 0x0000000702077210 */ /* 0x000fc80007ffe0ff */
[----:B------:R-:W-:Y:S02]  /*0380*/  ISETP.NE.AND P0, PT, R6, RZ, PT ;  /* 0x000000ff0600720c */ /* 0x000fe40003f05270 */
[----:B-12---:R-:W-:-:S05]  /*0390*/  LEA R12, R8, UR4, 0x2 ;  /* 0x00000004080c7c11 */ /* 0x006fca000f8e10ff */
[----:B------:R1:W-:Y:S06]  /*03a0*/  ATOMS.POPC.INC.32 RZ, [R12+URZ] ;  /* 0x000000000cff7f8c */ /* 0x0003ec000d8000ff */
[----:B------:R-:W-:Y:S05]  /*03b0*/  @P0 BRA `(.L_x_4) ;  /* 0xfffffffc00e00947 */ /* 0x000fea000383ffff */
.L_x_3:
[----:B------:R-:W-:Y:S05]  /*03c0*/  BSYNC.RECONVERGENT B1 ;  /* 0x0000000000017941 */ /* 0x000fea0003800200 */
.L_x_2:
[----:B------:R-:W-:Y:S05]  /*03d0*/  @!P1 BRA `(.L_x_1) ;  /* 0x00000000004c9947 */ /* 0x000fea0003800000 */
.L_x_5:
[----:B------:R-:W-:-:S04]  /*03e0*/  IMAD.WIDE R14, R7, 0x4, R4 ;  /* 0x00000004070e7825 */ /* 0x000fc800078e0204 */
[C---:B------:R-:W-:Y:S02]  /*03f0*/  IMAD.WIDE R8, R2.reuse, 0x4, R14 ;  /* 0x0000000402087825 */ /* 0x040fe400078e020e */
[----:B------:R-:W2:Y:S02]  /*0400*/  LDG.E R14, desc[UR6][R14.64] ;  /* 0x000000060e0e7981 */ /* 0x000ea4000c1e1900 */
[C---:B------:R-:W-:Y:S02]  /*0410*/  IMAD.WIDE R10, R2.reuse, 0x4, R8 ;  /* 0x00000004020a7825 */ /* 0x040fe400078e0208 */
[----:B------:R-:W3:Y:S02]  /*0420*/  LDG.E R8, desc[UR6][R8.64] ;  /* 0x0000000608087981 */ /* 0x000ee4000c1e1900 */
[C---:B-1----:R-:W-:Y:S02]  /*0430*/  IMAD.WIDE R12, R2.reuse, 0x4, R10 ;  /* 0x00000004020c7825 */ /* 0x042fe400078e020a */
[----:B------:R-:W4:Y:S04]  /*0440*/  LDG.E R10, desc[UR6][R10.64] ;  /* 0x000000060a0a7981 */ /* 0x000f28000c1e1900 */
[----:B------:R-:W5:Y:S01]  /*0450*/  LDG.E R12, desc[UR6][R12.64] ;  /* 0x000000060c0c7981 */ /* 0x000f62000c1e1900 */
[----:B------:R-:W-:-:S05]  /*0460*/  IMAD R7, R2, 0x4, R7 ;  /* 0x0000000402077824 */ /* 0x000fca00078e0207 */
[----:B------:R-:W-:Y:S02]  /*0470*/  ISETP.GE.AND P0, PT, R7, UR9, PT ;  /* 0x0000000907007c0c */ /* 0x000fe4000bf06270 */
[----:B0-2---:R-:W-:-:S05]  /*0480*/  LEA R6, R14, UR4, 0x2 ;  /* 0x000000040e067c11 */ /* 0x005fca000f8e10ff */
[----:B------:R0:W-:Y:S01]  /*0490*/  ATOMS.POPC.INC.32 RZ, [R6+URZ] ;  /* 0x0000000006ff7f8c */ /* 0x0001e2000d8000ff */
[----:B---3--:R-:W-:-:S05]  /*04a0*/  LEA R16, R8, UR4, 0x2 ;  /* 0x0000000408107c11 */ /* 0x008fca000f8e10ff */
[----:B------:R0:W-:Y:S01]  /*04b0*/  ATOMS.POPC.INC.32 RZ, [R16+URZ] ;  /* 0x0000000010ff7f8c */ /* 0x0001e2000d8000ff */
[----:B----4-:R-:W-:Y:S02]  /*04c0*/  LEA R17, R10, UR4, 0x2 ;  /* 0x000000040a117c11 */ /* 0x010fe4000f8e10ff */
[----:B-----5:R-:W-:-:S03]  /*04d0*/  LEA R18, R12, UR4, 0x2 ;  /* 0x000000040c127c11 */ /* 0x020fc6000f8e10ff */
[----:B------:R0:W-:Y:S04]  /*04e0*/  ATOMS.POPC.INC.32 RZ, [R17+URZ] ;  /* 0x0000000011ff7f8c */ /* 0x0001e8000d8000ff */
[----:B------:R0:W-:Y:S01]  /*04f0*/  ATOMS.POPC.INC.32 RZ, [R18+URZ] ;  /* 0x0000000012ff7f8c */ /* 0x0001e2000d8000ff */
[----:B------:R-:W-:Y:S05]  /*0500*/  @!P0 BRA `(.L_x_5) ;  /* 0xfffffffc00b48947 */ /* 0x000fea000383ffff */
.L_x_1:
[----:B------:R-:W-:Y:S05]  /*0510*/  BSYNC.RECONVERGENT B0 ;  /* 0x0000000000007941 */ /* 0x000fea0003800200 */
.L_x_0:
[----:B------:R-:W-:Y:S08]  /*0520*/  BAR.SYNC.DEFER_BLOCKING 0x0 ;  /* 0x0000000000007b1d */ /* 0x000ff00000010000 */
[----:B------:R-:W2:Y:S01]  /*0530*/  LDC.64 R4, c[0x0][0x388] ;  /* 0x0000e200ff047b82 */ /* 0x000ea20000000a00 */
[----:B------:R-:W3:Y:S01]  /*0540*/  LDS R3, [R3] ;  /* 0x0000000003037984 */ /* 0x000ee20000000800 */
[----:B--2---:R-:W-:-:S05]  /*0550*/  IMAD.WIDE.U32 R4, R0, 0x4, R4 ;  /* 0x0000000400047825 */ /* 0x004fca00078e0004 */
[----:B---3--:R-:W-:Y:S01]  /*0560*/  REDG.E.ADD.STRONG.GPU desc[UR6][R4.64], R3 ;  /* 0x000000030400798e */ /* 0x008fe2000c12e106 */
[----:B------:R-:W-:Y:S05]  /*0570*/  EXIT ;  /* 0x000000000000794d */ /* 0x000fea0003800000 */
.L_x_6:
[----:B------:R-:W-:-:S00]  /*0580*/  BRA `(.L_x_6) ;  /* 0xfffffffc00fc7947 */ /* 0x000fc0000383ffff */
[----:B------:R-:W-:-:S00]  /*0590*/  NOP ;  /* 0x0000000000007918 */ /* 0x000fc00000000000 */
        /* <DEDUP_REMOVED lines=14> */
.L_x_12:


//--------------------- .text._Z9histogramPiS_i   --------------------------
	.section	.text._Z9histogramPiS_i,"ax",@progbits
	.align	128
        .global         _Z9histogramPiS_i
        .type           _Z9histogramPiS_i,@function
        .size           _Z9histogramPiS_i,(.L_x_13 - _Z9histogramPiS_i)
        .other          _Z9histogramPiS_i,@"STO_CUDA_ENTRY STV_DEFAULT"
_Z9histogramPiS_i:
.text._Z9histogramPiS_i:
[----:B------:R-:W-:Y:S01]  /*0000*/  LDC R1, c[0x0][0x37c] ;  /* 0x0000df00ff017b82 */ /* 0x000fe20000000800 */
[----:B------:R-:W0:Y:S07]  /*0010*/  S2R R7, SR_TID.X ;  /* 0x0000000000077919 */ /* 0x000e2e0000002100 */
[----:B------:R-:W0:Y:S01]  /*0020*/  S2UR UR4, SR_CTAID.X ;  /* 0x00000000000479c3 */ /* 0x000e220000002500 */
[----:B------:R-:W1:Y:S07]  /*0030*/  LDCU UR6, c[0x0][0x390] ;  /* 0x00007200ff0677ac */ /* 0x000e6e0008000800 */
[----:B------:R-:W0:Y:S01]  /*0040*/  LDC R0, c[0x0][0x360] ;  /* 0x0000d800ff007b82 */ /* 0x000e220000000800 */
[----:B------:R-:W2:Y:S01]  /*0050*/  LDCU UR5, c[0x0][0x370] ;  /* 0x00006e00ff0577ac */ /* 0x000ea20008000800 */
[----:B0-----:R-:W-:-:S02]  /*0060*/  IMAD R7, R0, UR4, R7 ;  /* 0x0000000400077c24 */ /* 0x001fc4000f8e0207 */
[----:B--2---:R-:W-:-:S03]  /*0070*/  IMAD R0, R0, UR5, RZ ;  /* 0x0000000500007c24 */ /* 0x004fc6000f8e02ff */
[----:B-1----:R-:W-:-:S13]  /*0080*/  ISETP.GE.AND P0, PT, R7, UR6, PT ;  /* 0x0000000607007c0c */ /* 0x002fda000bf06270 */
[----:B------:R-:W-:Y:S05]  /*0090*/  @P0 EXIT ;  /* 0x000000000000094d */ /* 0x000fea0003800000 */
[----:B------:R-:W0:Y:S01]  /*00a0*/  I2F.U32.RP R8, R0 ;  /* 0x0000000000087306 */ /* 0x000e220000209000 */
[C---:B------:R-:W-:Y:S01]  /*00b0*/  IADD3 R4, PT, PT, R0.reuse, R7, RZ ;  /* 0x0000000700047210 */ /* 0x040fe20007ffe0ff */
[----:B------:R-:W-:Y:S01]  /*00c0*/  IMAD.MOV R9, RZ, RZ, -R0 ;  /* 0x000000ffff097224 */ /* 0x000fe200078e0a00 */
[----:B------:R-:W-:Y:S01]  /*00d0*/  ISETP.NE.U32.AND P2, PT, R0, RZ, PT ;  /* 0x000000ff0000720c */ /* 0x000fe20003f45070 */
[----:B------:R-:W1:Y:S01]  /*00e0*/  LDCU.64 UR4, c[0x0][0x358] ;  /* 0x00006b00ff0477ac */ /* 0x000e620008000a00 */
[C---:B------:R-:W-:Y:S01]  /*00f0*/  ISETP.GE.AND P0, PT, R4.reuse, UR6, PT ;  /* 0x0000000604007c0c */ /* 0x040fe2000bf06270 */
[----:B------:R-:W-:Y:S01]  /*0100*/  BSSY.RECONVERGENT B0, `(.L_x_7) ;  /* 0x0000028000007945 */ /* 0x000fe20003800200 */
[----:B------:R-:W-:Y:S02]  /*0110*/  VIMNMX R5, PT, PT, R4, UR6, !PT ;  /* 0x0000000604057c48 */ /* 0x000fe4000ffe0100 */
[----:B------:R-:W-:-:S04]  /*0120*/  SEL R6, RZ, 0x1, P0 ;  /* 0x00000001ff067807 */ /* 0x000fc80000000000 */
[----:B------:R-:W-:Y:S01]  /*0130*/  IADD3 R5, PT, PT, R5, -R4, -R6 ;  /* 0x8000000405057210 */ /* 0x000fe20007ffe806 */
[----:B0-----:R-:W0:Y:S02]  /*0140*/  MUFU.RCP R8, R8 ;  /* 0x0000000800087308 */ /* 0x001e240000001000 */
[----:B0-----:R-:W-:-:S06]  /*0150*/  IADD3 R2, PT, PT, R8, 0xffffffe, RZ ;  /* 0x0ffffffe08027810 */ /* 0x001fcc0007ffe0ff */
[----:B------:R0:W2:Y:S02]  /*0160*/  F2I.FTZ.U32.TRUNC.NTZ R3, R2 ;  /* 0x0000000200037305 */ /* 0x0000a4000021f000 */
[----:B0-----:R-:W-:Y:S02]  /*0170*/  IMAD.MOV.U32 R2, RZ, RZ, RZ ;  /* 0x000000ffff027224 */ /* 0x001fe400078e00ff */
[----:B--2---:R-:W-:-:S04]  /*0180*/  IMAD R9, R9, R3, RZ ;  /* 0x0000000309097224 */ /* 0x004fc800078e02ff */
[----:B------:R-:W-:-:S06]  /*0190*/  IMAD.HI.U32 R8, R3, R9, R2 ;  /* 0x0000000903087227 */ /* 0x000fcc00078e0002 */
[----:B------:R-:W-:-:S05]  /*01a0*/  IMAD.HI.U32 R9, R8, R5, RZ ;  /* 0x0000000508097227 */ /* 0x000fca00078e00ff */
[----:B------:R-:W-:-:S05]  /*01b0*/  IADD3 R2, PT, PT, -R9, RZ, RZ ;  /* 0x000000ff09027210 */ /* 0x000fca0007ffe1ff */
[----:B------:R-:W-:Y:S02]  /*01c0*/  IMAD R5, R0, R2, R5 ;  /* 0x0000000200057224 */ /* 0x000fe400078e0205 */
[----:B------:R-:W0:Y:S03]  /*01d0*/  LDC.64 R2, c[0x0][0x388] ;  /* 0x0000e200ff027b82 */ /* 0x000e260000000a00 */
[----:B------:R-:W-:-:S13]  /*01e0*/  ISETP.GE.U32.AND P0, PT, R5, R0, PT ;  /* 0x000000000500720c */ /* 0x000fda0003f06070 */
[----:B------:R-:W-:Y:S01]  /*01f0*/  @P0 IMAD.IADD R5, R5, 0x1, -R0 ;  /* 0x0000000105050824 */ /* 0x000fe200078e0a00 */
[----:B------:R-:W-:-:S04]  /*0200*/  @P0 IADD3 R9, PT, PT, R9, 0x1, RZ ;  /* 0x0000000109090810 */ /* 0x000fc80007ffe0ff */
[-C--:B------:R-:W-:Y:S02]  /*0210*/  ISETP.GE.U32.AND P1, PT, R5, R0.reuse, PT ;  /* 0x000000000500720c */ /* 0x080fe40003f26070 */
[----:B------:R-:W2:Y:S11]  /*0220*/  LDC.64 R4, c[0x0][0x380] ;  /* 0x0000e000ff047b82 */ /* 0x000eb60000000a00 */
[----:B------:R-:W-:Y:S01]  /*0230*/  @P1 VIADD R9, R9, 0x1 ;  /* 0x0000000109091836 */ /* 0x000fe20000000000 */
[----:B------:R-:W-:-:S04]  /*0240*/  @!P2 LOP3.LUT R9, RZ, R0, RZ, 0x33, !PT ;  /* 0x00000000ff09a212 */ /* 0x000fc800078e33ff */
[----:B------:R-:W-:-:S04]  /*0250*/  IADD3 R6, PT, PT, R6, R9, RZ ;  /* 0x0000000906067210 */ /* 0x000fc80007ffe0ff */
[C---:B------:R-:W-:Y:S02]  /*0260*/  LOP3.LUT R8, R6.reuse, 0x3, RZ, 0xc0, !PT ;  /* 0x0000000306087812 */ /* 0x040fe400078ec0ff */
[----:B------:R-:W-:Y:S02]  /*0270*/  ISETP.GE.U32.AND P1, PT, R6, 0x3, PT ;  /* 0x000000030600780c */ /* 0x000fe40003f26070 */
[----:B------:R-:W-:-:S13]  /*0280*/  ISETP.NE.AND P0, PT, R8, 0x3, PT ;  /* 0x000000030800780c */ /* 0x000fda0003f05270 */
[----:B01----:R-:W-:Y:S05]  /*0290*/  @!P0 BRA `(.L_x_8) ;  /* 0x0000000000388947 */ /* 0x003fea0003800000 */
[----:B------:R-:W0:Y:S01]  /*02a0*/  LDC.64 R12, c[0x0][0x380] ;  /* 0x0000e000ff0c7b82 */ /* 0x000e220000000a00 */
[----:B------:R-:W-:-:S05]  /*02b0*/  VIADD R6, R6, 0x1 ;  /* 0x0000000106067836 */ /* 0x000fca0000000000 */
[----:B------:R-:W-:Y:S02]  /*02c0*/  LOP3.LUT R6, R6, 0x3, RZ, 0xc0, !PT ;  /* 0x0000000306067812 */ /* 0x000fe400078ec0ff */
[----:B------:R-:W1:Y:S02]  /*02d0*/  LDC.64 R14, c[0x0][0x388] ;  /* 0x0000e200ff0e7b82 */ /* 0x000e640000000a00 */
[----:B------:R-:W-:-:S07]  /*02e0*/  IADD3 R6, PT, PT, -R6, RZ, RZ ;  /* 0x000000ff06067210 */ /* 0x000fce0007ffe1ff */
.L_x_9:
[----:B0-----:R-:W-:-:S06]  /*02f0*/  IMAD.WIDE R8, R7, 0x4, R12 ;  /* 0x0000000407087825 */ /* 0x001fcc00078e020c */
[----:B------:R-:W1:Y:S01]  /*0300*/  LDG.E R9, desc[UR4][R8.64] ;  /* 0x0000000408097981 */ /* 0x000e62000c1e1900 */
[----:B------:R-:W-:Y:S01]  /*0310*/  IADD3 R6, PT, PT, R6, 0x1, RZ ;  /* 0x0000000106067810 */ /* 0x000fe20007ffe0ff */
[----:B---3--:R-:W-:-:S03]  /*0320*/  IMAD.MOV.U32 R17, RZ, RZ, 0x1 ;  /* 0x00000001ff117424 */ /* 0x008fc600078e00ff */
[----:B------:R-:W-:Y:S01]  /*0330*/  ISETP.NE.AND P0, PT, R6, RZ, PT ;  /* 0x000000ff0600720c */ /* 0x000fe20003f05270 */
[----:B------:R-:W-:Y:S02]  /*0340*/  IMAD.IADD R7, R0, 0x1, R7 ;  /* 0x0000000100077824 */ /* 0x000fe400078e0207 */
[----:B-1----:R-:W-:-:S05]  /*0350*/  IMAD.WIDE R10, R9, 0x4, R14 ;  /* 0x00000004090a7825 */ /* 0x002fca00078e020e */
[----:B------:R3:W-:Y:S05]  /*0360*/  REDG.E.ADD.STRONG.GPU desc[UR4][R10.64], R17 ;  /* 0x000000110a00798e */ /* 0x0007ea000c12e104 */
[----:B------:R-:W-:Y:S05]  /*0370*/  @P0 BRA `(.L_x_9) ;  /* 0xfffffffc00dc0947 */ /* 0x000fea000383ffff */
.L_x_8:
[----:B------:R-:W-:Y:S05]  /*0380*/  BSYNC.RECONVERGENT B0 ;  /* 0x0000000000007941 */ /* 0x000fea0003800200 */
.L_x_7:
[----:B------:R-:W-:Y:S05]  /*0390*/  @!P1 EXIT ;  /* 0x000000000000994d */ /* 0x000fea0003800000 */
.L_x_10:
[----:B--2---:R-:W-:-:S05]  /*03a0*/  IMAD.WIDE R18, R7, 0x4, R4 ;  /* 0x0000000407127825 */ /* 0x004fca00078e0204 */
[----:B0-----:R-:W2:Y:S01]  /*03b0*/  LDG.E R9, desc[UR4][R18.64] ;  /* 0x0000000412097981 */ /* 0x001ea2000c1e1900 */
[----:B------:R-:W-:Y:S02]  /*03c0*/  HFMA2 R23, -RZ, RZ, 0, 5.9604644775390625e-08 ;  /* 0x00000001ff177431 */ /* 0x000fe400000001ff */
[----:B---3--:R-:W-:-:S04]  /*03d0*/  IMAD.WIDE R10, R0, 0x4, R18 ;  /* 0x00000004000a7825 */ /* 0x008fc800078e0212 */
[----:B--2---:R-:W-:-:S05]  /*03e0*/  IMAD.WIDE R8, R9, 0x4, R2 ;  /* 0x0000000409087825 */ /* 0x004fca00078e0202 */
[----:B------:R0:W-:Y:S04]  /*03f0*/  REDG.E.ADD.STRONG.GPU desc[UR4][R8.64], R23 ;  /* 0x000000170800798e */ /* 0x0001e8000c12e104 */
[----:B------:R-:W2:Y:S01]  /*0400*/  LDG.E R13, desc[UR4][R10.64] ;  /* 0x000000040a0d7981 */ /* 0x000ea2000c1e1900 */
[----:B------:R-:W-:-:S04]  /*0410*/  IMAD.WIDE R14, R0, 0x4, R10 ;  /* 0x00000004000e7825 */ /* 0x000fc800078e020a */
[----:B--2---:R-:W-:-:S05]  /*0420*/  IMAD.WIDE R12, R13, 0x4, R2 ;  /* 0x000000040d0c7825 */ /* 0x004fca00078e0202 */
[----:B------:R0:W-:Y:S04]  /*0430*/  REDG.E.ADD.STRONG.GPU desc[UR4][R12.64], R23 ;  /* 0x000000170c00798e */ /* 0x0001e8000c12e104 */
[----:B------:R-:W2:Y:S01]  /*0440*/  LDG.E R17, desc[UR4][R14.64] ;  /* 0x000000040e117981 */ /* 0x000ea2000c1e1900 */
[C---:B------:R-:W-:Y:S01]  /*0450*/  IMAD.WIDE R18, R0.reuse, 0x4, R14 ;  /* 0x0000000400127825 */ /* 0x040fe200078e020e */
[----:B------:R-:W-:-:S03]  /*0460*/  LEA R7, R0, R7, 0x2 ;  /* 0x0000000700077211 */ /* 0x000fc600078e10ff */
[----:B--2---:R-:W-:-:S05]  /*0470*/  IMAD.WIDE R16, R17, 0x4, R2 ;  /* 0x0000000411107825 */ /* 0x004fca00078e0202 */
[----:B------:R0:W-:Y:S04]  /*0480*/  REDG.E.ADD.STRONG.GPU desc[UR4][R16.64], R23 ;  /* 0x000000171000798e */ /* 0x0001e8000c12e104 */
[----:B------:R-:W2:Y:S01]  /*0490*/  LDG.E R19, desc[UR4][R18.64] ;  /* 0x0000000412137981 */ /* 0x000ea2000c1e1900 */
[----:B------:R-:W-:Y:S01]  /*04a0*/  ISETP.GE.AND P0, PT, R7, UR6, PT ;  /* 0x0000000607007c0c */ /* 0x000fe2000bf06270 */
[----:B--2---:R-:W-:-:S05]  /*04b0*/  IMAD.WIDE R20, R19, 0x4, R2 ;  /* 0x0000000413147825 */ /* 0x004fca00078e0202 */
[----:B------:R0:W-:Y:S07]  /*04c0*/  REDG.E.ADD.STRONG.GPU desc[UR4][R20.64], R23 ;  /* 0x000000171400798e */ /* 0x0001ee000c12e104 */
[----:B------:R-:W-:Y:S05]  /*04d0*/  @!P0 BRA `(.L_x_10) ;  /* 0xfffffffc00b08947 */ /* 0x000fea000383ffff */
[----:B------:R-:W-:Y:S05]  /*04e0*/  EXIT ;  /* 0x000000000000794d */ /* 0x000fea0003800000 */
.L_x_11:
        /* <DEDUP_REMOVED lines=9> */
.L_x_13:


//--------------------- .nv.shared._Z16histogram_sharedPiS_i --------------------------
	.section	.nv.shared._Z16histogram_sharedPiS_i,"aw",@nobits
	.sectionflags	@""
	.align	4
.nv.shared._Z16histogram_sharedPiS_i:
	.zero		2048


//--------------------- .nv.shared.reserved.0     --------------------------
	.section	.nv.shared.reserved.0,"aw",@nobits
	.weak		__nv_reservedSMEM_offset_0_alias
	.size		__nv_reservedSMEM_offset_0_alias, 0, 64
	.other		__nv_reservedSMEM_offset_0_alias,@"STO_CUDA_RESERVED_SHARED STV_DEFAULT"
__nv_reservedSMEM_offset_0_alias:
	.zero		0
	.zero		64


//--------------------- .nv.constant0._Z16histogram_sharedPiS_i --------------------------
	.section	.nv.constant0._Z16histogram_sharedPiS_i,"a",@progbits
	.sectionflags	@""
	.align	4
.nv.constant0._Z16histogram_sharedPiS_i:
	.zero		916


//--------------------- .nv.constant0._Z9histogramPiS_i --------------------------
	.section	.nv.constant0._Z9histogramPiS_i,"a",@progbits
	.sectionflags	@""
	.align	4
.nv.constant0._Z9histogramPiS_i:
	.zero		916


//--------------------- SYMBOLS --------------------------

	.type		.nv.reservedSmem.offset0,@object
	.size		.nv.reservedSmem.offset0,0x4
	.type		.nv.reservedSmem.cap,@object
	.size		.nv.reservedSmem.cap,0x4
